//
// Generated by NVIDIA NVVM Compiler
//
// Compiler Build ID: CL-36424714
// Cuda compilation tools, release 13.0, V13.0.88
// Based on NVVM 20.0.0
//

.version 9.0
.target sm_100
.address_size 64

	// .globl	_Z17leaky_relu_kernelPKfPffi

.visible .entry _Z17leaky_relu_kernelPKfPffi(
	.param .u64 .ptr .align 1 _Z17leaky_relu_kernelPKfPffi_param_0,
	.param .u64 .ptr .align 1 _Z17leaky_relu_kernelPKfPffi_param_1,
	.param .f32 _Z17leaky_relu_kernelPKfPffi_param_2,
	.param .u32 _Z17leaky_relu_kernelPKfPffi_param_3
)
{
	.reg .pred 	%p<3>;
	.reg .b32 	%r<6>;
	.reg .b32 	%f<5>;
	.reg .b64 	%rd<8>;

	ld.param.u64 	%rd1, [_Z17leaky_relu_kernelPKfPffi_param_0];
	ld.param.u64 	%rd2, [_Z17leaky_relu_kernelPKfPffi_param_1];
	ld.param.f32 	%f1, [_Z17leaky_relu_kernelPKfPffi_param_2];
	ld.param.u32 	%r2, [_Z17leaky_relu_kernelPKfPffi_param_3];
	mov.u32 	%r3, %ctaid.x;
	mov.u32 	%r4, %ntid.x;
	mov.u32 	%r5, %tid.x;
	mad.lo.s32 	%r1, %r3, %r4, %r5;
	setp.ge.s32 	%p1, %r1, %r2;
	@%p1 bra 	$L__BB0_2;
	cvta.to.global.u64 	%rd3, %rd1;
	cvta.to.global.u64 	%rd4, %rd2;
	mul.wide.s32 	%rd5, %r1, 4;
	add.s64 	%rd6, %rd3, %rd5;
	ld.global.f32 	%f2, [%rd6];
	setp.gt.f32 	%p2, %f2, 0f00000000;
	mul.f32 	%f3, %f1, %f2;
	selp.f32 	%f4, %f2, %f3, %p2;
	add.s64 	%rd7, %rd4, %rd5;
	st.global.f32 	[%rd7], %f4;
$L__BB0_2:
	ret;

}


// ===== COMPILED SASS (sm_100) =====

	.target	sm_100

	.elftype	@"ET_EXEC"


//--------------------- .note.nv.tkinfo           --------------------------
	.section	.note.nv.tkinfo,"",@"SHT_NOTE"
	.sectionflags	@"SHF_NOTE_NV_TKINFO"
	.tkinfo
        /*0018*/ 	.word	0x00000002
        /*0030*/ 	.string	""
        /*0030*/ 	.string	"ptxas"
        /*0030*/ 	.string	"Cuda compilation tools, release 13.0, V13.0.88"
        /*0030*/ 	.string	"Build cuda_13.0.r13.0/compiler.36424714_0"
        /*0030*/ 	.string	"-arch sm_100 -m 64 "



//--------------------- .note.nv.cuinfo           --------------------------
	.section	.note.nv.cuinfo,"",@"SHT_NOTE"
	.sectionflags	@"SHF_NOTE_NV_CUINFO"
        /*0018*/ 	.short	0x0002
        /*001a*/ 	.short	0x0064
        /*001c*/ 	.short	0x0082
	.zero		2


//--------------------- .nv.info                  --------------------------
	.section	.nv.info,"",@"SHT_CUDA_INFO"
	.align	4


	//----- nvinfo : EIATTR_REGCOUNT
	.align		4
        /*0000*/ 	.byte	0x04, 0x2f
        /*0002*/ 	.short	(.L_1 - .L_0)
	.align		4
.L_0:
        /*0004*/ 	.word	index@(_Z17leaky_relu_kernelPKfPffi)
        /*0008*/ 	.word	0x0000000c


	//----- nvinfo : EIATTR_FRAME_SIZE
	.align		4
.L_1:
        /*000c*/ 	.byte	0x04, 0x11
        /*000e*/ 	.short	(.L_3 - .L_2)
	.align		4
.L_2:
        /*0010*/ 	.word	index@(_Z17leaky_relu_kernelPKfPffi)
        /*0014*/ 	.word	0x00000000


	//----- nvinfo : EIATTR_MIN_STACK_SIZE
	.align		4
.L_3:
        /*0018*/ 	.byte	0x04, 0x12
        /*001a*/ 	.short	(.L_5 - .L_4)
	.align		4
.L_4:
        /*001c*/ 	.word	index@(_Z17leaky_relu_kernelPKfPffi)
        /*0020*/ 	.word	0x00000000
.L_5:


//--------------------- .nv.compat                --------------------------
	.section	.nv.compat,"",@"SHT_CUDA_COMPAT_INFO"
	.align	4
        /*0000*/ 	.byte	0x02, 0x09, 0x00, 0x00, 0x02, 0x02, 0x01, 0x00, 0x02, 0x05, 0x05, 0x00, 0x03, 0x07, 0x01, 0x01
        /*0010*/ 	.byte	0x02, 0x03, 0x00, 0x00, 0x02, 0x06, 0x01, 0x00, 0x04, 0x0b, 0x08, 0x00, 0x09, 0x00, 0x00, 0x00
        /*0020*/ 	.byte	0x00, 0x00, 0x00, 0x00


//--------------------- .nv.info._Z17leaky_relu_kernelPKfPffi --------------------------
	.section	.nv.info._Z17leaky_relu_kernelPKfPffi,"",@"SHT_CUDA_INFO"
	.sectionflags	@""
	.align	4


	//----- nvinfo : EIATTR_CUDA_API_VERSION
	.align		4
        /*0000*/ 	.byte	0x04, 0x37
        /*0002*/ 	.short	(.L_7 - .L_6)
.L_6:
        /*0004*/ 	.word	0x00000082


	//----- nvinfo : EIATTR_KPARAM_INFO
	.align		4
.L_7:
        /*0008*/ 	.byte	0x04, 0x17
        /*000a*/ 	.short	(.L_9 - .L_8)
.L_8:
        /*000c*/ 	.word	0x00000000
        /*0010*/ 	.short	0x0003
        /*0012*/ 	.short	0x0014
        /*0014*/ 	.byte	0x00, 0xf0, 0x11, 0x00


	//----- nvinfo : EIATTR_KPARAM_INFO
	.align		4
.L_9:
        /*0018*/ 	.byte	0x04, 0x17
        /*001a*/ 	.short	(.L_11 - .L_10)
.L_10:
        /*001c*/ 	.word	0x00000000
        /*0020*/ 	.short	0x0002
        /*0022*/ 	.short	0x0010
        /*0024*/ 	.byte	0x00, 0xf0, 0x11, 0x00


	//----- nvinfo : EIATTR_KPARAM_INFO
	.align		4
.L_11:
        /*0028*/ 	.byte	0x04, 0x17
        /*002a*/ 	.short	(.L_13 - .L_12)
.L_12:
        /*002c*/ 	.word	0x00000000
        /*0030*/ 	.short	0x0001
        /*0032*/ 	.short	0x0008
        /*0034*/ 	.byte	0x00, 0xf5, 0x21, 0x00


	//----- nvinfo : EIATTR_KPARAM_INFO
	.align		4
.L_13:
        /*0038*/ 	.byte	0x04, 0x17
        /*003a*/ 	.short	(.L_15 - .L_14)
.L_14:
        /*003c*/ 	.word	0x00000000
        /*0040*/ 	.short	0x0000
        /*0042*/ 	.short	0x0000
        /*0044*/ 	.byte	0x00, 0xf5, 0x21, 0x00


	//----- nvinfo : EIATTR_SPARSE_MMA_MASK
	.align		4
.L_15:
        /*0048*/ 	.byte	0x03, 0x50
        /*004a*/ 	.short	0x0000


	//----- nvinfo : EIATTR_MAXREG_COUNT
	.align		4
        /*004c*/ 	.byte	0x03, 0x1b
        /*004e*/ 	.short	0x00ff


	//----- nvinfo : EIATTR_MERCURY_ISA_VERSION
	.align		4
        /*0050*/ 	.byte	0x03, 0x5f
        /*0052*/ 	.short	0x0101


	//----- nvinfo : EIATTR_VRC_CTA_INIT_COUNT
	.align		4
        /*0054*/ 	.byte	0x02, 0x4a
	.zero		1
	.zero		1


	//----- nvinfo : EIATTR_EXIT_INSTR_OFFSETS
	.align		4
        /*0058*/ 	.byte	0x04, 0x1c
        /*005a*/ 	.short	(.L_17 - .L_16)


	//   ....[0]....
.L_16:
        /*005c*/ 	.word	0x00000070


	//   ....[1]....
        /*0060*/ 	.word	0x00000120


	//----- nvinfo : EIATTR_CBANK_PARAM_SIZE
	.align		4
.L_17:
        /*0064*/ 	.byte	0x03, 0x19
        /*0066*/ 	.short	0x0018


	//----- nvinfo : EIATTR_PARAM_CBANK
	.align		4
        /*0068*/ 	.byte	0x04, 0x0a
        /*006a*/ 	.short	(.L_19 - .L_18)
	.align		4
.L_18:
        /*006c*/ 	.word	index@(.nv.constant0._Z17leaky_relu_kernelPKfPffi)
        /*0070*/ 	.short	0x0380
        /*0072*/ 	.short	0x0018


	//----- nvinfo : EIATTR_SW_WAR
	.align		4
.L_19:
        /*0074*/ 	.byte	0x04, 0x36
        /*0076*/ 	.short	(.L_21 - .L_20)
.L_20:
        /*0078*/ 	.word	0x00000008
.L_21:


//--------------------- .nv.callgraph             --------------------------
	.section	.nv.callgraph,"",@"SHT_CUDA_CALLGRAPH"
	.align	4
	.sectionentsize	8
	.align		4
        /*0000*/ 	.word	0x00000000
	.align		4
        /*0004*/ 	.word	0xffffffff
	.align		4
        /*0008*/ 	.word	0x00000000
	.align		4
        /*000c*/ 	.word	0xfffffffe
	.align		4
        /*0010*/ 	.word	0x00000000
	.align		4
        /*0014*/ 	.word	0xfffffffd
	.align		4
        /*0018*/ 	.word	0x00000000
	.align		4
        /*001c*/ 	.word	0xfffffffc


//--------------------- .text._Z17leaky_relu_kernelPKfPffi --------------------------
	.section	.text._Z17leaky_relu_kernelPKfPffi,"ax",@progbits
	.align	128
        .global         _Z17leaky_relu_kernelPKfPffi
        .type           _Z17leaky_relu_kernelPKfPffi,@function
        .size           _Z17leaky_relu_kernelPKfPffi,(.L_x_1 - _Z17leaky_relu_kernelPKfPffi)
        .other          _Z17leaky_relu_kernelPKfPffi,@"STO_CUDA_ENTRY STV_DEFAULT"
_Z17leaky_relu_kernelPKfPffi:
.text._Z17leaky_relu_kernelPKfPffi:
[----:B------:R-:W-:Y:S01]  /*0000*/  LDC R1, c[0x0][0x37c] ;  /* 0x0000df00ff017b82 */ /* 0x000fe20000000800 */
[----:B------:R-:W0:Y:S07]  /*0010*/  S2R R0, SR_TID.X ;  /* 0x0000000000007919 */ /* 0x000e2e0000002100 */
[----:B------:R-:W0:Y:S01]  /*0020*/  S2UR UR4, SR_CTAID.X ;  /* 0x00000000000479c3 */ /* 0x000e220000002500 */
[----:B------:R-:W1:Y:S07]  /*0030*/  LDCU UR5, c[0x0][0x394] ;  /* 0x00007280ff0577ac */ /* 0x000e6e0008000800 */
[----:B------:R-:W0:Y:S02]  /*0040*/  LDC R7, c[0x0][0x360] ;  /* 0x0000d800ff077b82 */ /* 0x000e240000000800 */
[----:B0-----:R-:W-:-:S05]  /*0050*/  IMAD R7, R7, UR4, R0 ;  /* 0x0000000407077c24 */ /* 0x001fca000f8e0200 */
[----:B-1----:R-:W-:-:S13]  /*0060*/  ISETP.GE.AND P0, PT, R7, UR5, PT ;  /* 0x0000000507007c0c */ /* 0x002fda000bf06270 */
[----:B------:R-:W-:Y:S05]  /*0070*/  @P0 EXIT ;  /* 0x000000000000094d */ /* 0x000fea0003800000 */
[----:B------:R-:W0:Y:S01]  /*0080*/  LDC.64 R2, c[0x0][0x380] ;  /* 0x0000e000ff027b82 */ /* 0x000e220000000a00 */
[----:B------:R-:W1:Y:S01]  /*0090*/  LDCU.64 UR4, c[0x0][0x358] ;  /* 0x00006b00ff0477ac */ /* 0x000e620008000a00 */
[----:B------:R-:W2:Y:S06]  /*00a0*/  LDCU UR6, c[0x0][0x390] ;  /* 0x00007200ff0677ac */ /* 0x000eac0008000800 */
[----:B------:R-:W3:Y:S01]  /*00b0*/  LDC.64 R4, c[0x0][0x388] ;  /* 0x0000e200ff047b82 */ /* 0x000ee20000000a00 */
[----:B0-----:R-:W-:-:S05]  /*00c0*/  IMAD.WIDE R2, R7, 0x4, R2 ;  /* 0x0000000407027825 */ /* 0x001fca00078e0202 */
[----:B-1----:R-:W4:Y:S01]  /*00d0*/  LDG.E R9, desc[UR4][R2.64] ;  /* 0x0000000402097981 */ /* 0x002f22000c1e1900 */
[----:B---3--:R-:W-:Y:S01]  /*00e0*/  IMAD.WIDE R4, R7, 0x4, R4 ;  /* 0x0000000407047825 */ /* 0x008fe200078e0204 */
[----:B----4-:R-:W-:-:S13]  /*00f0*/  FSETP.GT.AND P0, PT, R9, RZ, PT ;  /* 0x000000ff0900720b */ /* 0x010fda0003f04000 */
[----:B--2---:R-:W-:-:S05]  /*0100*/  @!P0 FMUL R9, R9, UR6 ;  /* 0x0000000609098c20 */ /* 0x004fca0008400000 */
[----:B------:R-:W-:Y:S01]  /*0110*/  STG.E desc[UR4][R4.64], R9 ;  /* 0x0000000904007986 */ /* 0x000fe2000c101904 */
[----:B------:R-:W-:Y:S05]  /*0120*/  EXIT ;  /* 0x000000000000794d */ /* 0x000fea0003800000 */
.L_x_0:
[----:B------:R-:W-:-:S00]  /*0130*/  BRA `(.L_x_0) ;  /* 0xfffffffc00fc7947 */ /* 0x000fc0000383ffff */
[----:B------:R-:W-:-:S00]  /*0140*/  NOP ;  /* 0x0000000000007918 */ /* 0x000fc00000000000 */
        /* <DEDUP_REMOVED lines=11> */
.L_x_1:


//--------------------- .nv.shared.reserved.0     --------------------------
	.section	.nv.shared.reserved.0,"aw",@nobits
	.weak		__nv_reservedSMEM_offset_0_alias
	.size		__nv_reservedSMEM_offset_0_alias, 0, 64
	.other		__nv_reservedSMEM_offset_0_alias,@"STO_CUDA_RESERVED_SHARED STV_DEFAULT"
__nv_reservedSMEM_offset_0_alias:
	.zero		0
	.zero		64


//--------------------- .nv.constant0._Z17leaky_relu_kernelPKfPffi --------------------------
	.section	.nv.constant0._Z17leaky_relu_kernelPKfPffi,"a",@progbits
	.sectionflags	@""
	.align	4
.nv.constant0._Z17leaky_relu_kernelPKfPffi:
	.zero		920


//--------------------- SYMBOLS --------------------------

	.type		.nv.reservedSmem.offset0,@object
	.size		.nv.reservedSmem.offset0,0x4
